//
// Generated by NVIDIA NVVM Compiler
//
// Compiler Build ID: CL-36424714
// Cuda compilation tools, release 13.0, V13.0.88
// Based on NVVM 20.0.0
//

.version 9.0
.target sm_100
.address_size 64

	// .globl	_Z6kerneliiiPdS_S_S_ddS_
// _ZZ6kerneliiiPdS_S_S_ddS_E10constraint has been demoted
// _ZZ6kerneliiiPdS_S_S_ddS_E3myB has been demoted

.visible .entry _Z6kerneliiiPdS_S_S_ddS_(
	.param .u32 _Z6kerneliiiPdS_S_S_ddS__param_0,
	.param .u32 _Z6kerneliiiPdS_S_S_ddS__param_1,
	.param .u32 _Z6kerneliiiPdS_S_S_ddS__param_2,
	.param .u64 .ptr .align 1 _Z6kerneliiiPdS_S_S_ddS__param_3,
	.param .u64 .ptr .align 1 _Z6kerneliiiPdS_S_S_ddS__param_4,
	.param .u64 .ptr .align 1 _Z6kerneliiiPdS_S_S_ddS__param_5,
	.param .u64 .ptr .align 1 _Z6kerneliiiPdS_S_S_ddS__param_6,
	.param .f64 _Z6kerneliiiPdS_S_S_ddS__param_7,
	.param .f64 _Z6kerneliiiPdS_S_S_ddS__param_8,
	.param .u64 .ptr .align 1 _Z6kerneliiiPdS_S_S_ddS__param_9
)
{
	.reg .pred 	%p<18>;
	.reg .b16 	%rs<10>;
	.reg .b32 	%r<24>;
	.reg .b64 	%rd<37>;
	.reg .b64 	%fd<118>;
	// demoted variable
	.shared .align 1 .u8 _ZZ6kerneliiiPdS_S_S_ddS_E10constraint;
	// demoted variable
	.shared .align 8 .f64 _ZZ6kerneliiiPdS_S_S_ddS_E3myB;
	ld.param.u32 	%r11, [_Z6kerneliiiPdS_S_S_ddS__param_0];
	ld.param.u32 	%r12, [_Z6kerneliiiPdS_S_S_ddS__param_1];
	ld.param.u64 	%rd10, [_Z6kerneliiiPdS_S_S_ddS__param_6];
	ld.param.f64 	%fd28, [_Z6kerneliiiPdS_S_S_ddS__param_7];
	ld.param.f64 	%fd29, [_Z6kerneliiiPdS_S_S_ddS__param_8];
	ld.param.u64 	%rd11, [_Z6kerneliiiPdS_S_S_ddS__param_9];
	cvta.to.global.u64 	%rd1, %rd11;
	cvta.to.global.u64 	%rd2, %rd10;
	mov.u32 	%r1, %tid.x;
	mov.b64 	%rd12, 0;
	st.shared.u64 	[_ZZ6kerneliiiPdS_S_S_ddS_E3myB], %rd12;
	setp.lt.s32 	%p1, %r11, 1;
	mov.f64 	%fd116, 0d0000000000000000;
	@%p1 bra 	$L__BB0_30;
	mul.wide.u32 	%rd13, %r1, 8;
	add.s64 	%rd3, %rd1, %rd13;
	and.b32  	%r2, %r12, 2147483646;
	mov.f64 	%fd116, 0d0000000000000000;
	mov.b32 	%r20, 0;
$L__BB0_2:
	setp.lt.s32 	%p2, %r12, 1;
	@%p2 bra 	$L__BB0_29;
	setp.eq.s32 	%p3, %r12, 1;
	mov.b32 	%r23, 0;
	@%p3 bra 	$L__BB0_20;
	ld.param.u64 	%rd33, [_Z6kerneliiiPdS_S_S_ddS__param_5];
	and.b32  	%r15, %r12, 2147483646;
	neg.s32 	%r22, %r15;
	cvta.to.global.u64 	%rd14, %rd33;
	add.s64 	%rd36, %rd14, 8;
	mov.u32 	%r21, %r1;
$L__BB0_5:
	setp.ne.s32 	%p4, %r1, 0;
	mul.wide.u32 	%rd15, %r21, 8;
	add.s64 	%rd16, %rd2, %rd15;
	ld.global.f64 	%fd3, [%rd16];
	mul.f64 	%fd33, %fd116, %fd3;
	st.global.f64 	[%rd3], %fd33;
	bar.sync 	0;
	@%p4 bra 	$L__BB0_9;
	ld.global.f64 	%fd34, [%rd1];
	add.f64 	%fd35, %fd34, 0d0000000000000000;
	ld.global.f64 	%fd36, [%rd1+8];
	add.f64 	%fd37, %fd35, %fd36;
	ld.global.f64 	%fd38, [%rd1+16];
	add.f64 	%fd39, %fd37, %fd38;
	ld.global.f64 	%fd40, [%rd1+24];
	add.f64 	%fd41, %fd39, %fd40;
	ld.global.f64 	%fd42, [%rd1+32];
	add.f64 	%fd43, %fd41, %fd42;
	ld.global.f64 	%fd44, [%rd1+40];
	add.f64 	%fd45, %fd43, %fd44;
	ld.global.f64 	%fd46, [%rd1+48];
	add.f64 	%fd47, %fd45, %fd46;
	ld.global.f64 	%fd48, [%rd1+56];
	add.f64 	%fd49, %fd47, %fd48;
	ld.shared.f64 	%fd4, [_ZZ6kerneliiiPdS_S_S_ddS_E3myB];
	add.f64 	%fd50, %fd49, %fd4;
	ld.global.f64 	%fd5, [%rd36+-8];
	mul.f64 	%fd51, %fd5, %fd50;
	setp.ltu.f64 	%p5, %fd51, 0d3FF0000000000000;
	@%p5 bra 	$L__BB0_8;
	mov.b16 	%rs1, 1;
	st.shared.u8 	[_ZZ6kerneliiiPdS_S_S_ddS_E10constraint], %rs1;
	bra.uni 	$L__BB0_9;
$L__BB0_8:
	mov.b16 	%rs2, 0;
	st.shared.u8 	[_ZZ6kerneliiiPdS_S_S_ddS_E10constraint], %rs2;
	fma.rn.f64 	%fd52, %fd28, %fd5, %fd4;
	st.shared.f64 	[_ZZ6kerneliiiPdS_S_S_ddS_E3myB], %fd52;
$L__BB0_9:
	bar.sync 	0;
	ld.shared.u8 	%rs3, [_ZZ6kerneliiiPdS_S_S_ddS_E10constraint];
	setp.eq.s16 	%p6, %rs3, 0;
	@%p6 bra 	$L__BB0_11;
	mul.f64 	%fd53, %fd28, %fd116;
	mul.f64 	%fd111, %fd29, %fd53;
	bra.uni 	$L__BB0_12;
$L__BB0_11:
	mul.f64 	%fd54, %fd29, %fd116;
	ld.global.f64 	%fd55, [%rd36+-8];
	mul.f64 	%fd56, %fd3, %fd55;
	sub.f64 	%fd57, %fd54, %fd56;
	mul.f64 	%fd111, %fd28, %fd57;
$L__BB0_12:
	setp.ne.s32 	%p7, %r1, 0;
	sub.f64 	%fd9, %fd116, %fd111;
	add.s32 	%r16, %r21, 8;
	mul.wide.u32 	%rd17, %r16, 8;
	add.s64 	%rd18, %rd2, %rd17;
	ld.global.f64 	%fd10, [%rd18];
	mul.f64 	%fd58, %fd9, %fd10;
	st.global.f64 	[%rd3], %fd58;
	bar.sync 	0;
	@%p7 bra 	$L__BB0_16;
	ld.global.f64 	%fd59, [%rd1];
	add.f64 	%fd60, %fd59, 0d0000000000000000;
	ld.global.f64 	%fd61, [%rd1+8];
	add.f64 	%fd62, %fd60, %fd61;
	ld.global.f64 	%fd63, [%rd1+16];
	add.f64 	%fd64, %fd62, %fd63;
	ld.global.f64 	%fd65, [%rd1+24];
	add.f64 	%fd66, %fd64, %fd65;
	ld.global.f64 	%fd67, [%rd1+32];
	add.f64 	%fd68, %fd66, %fd67;
	ld.global.f64 	%fd69, [%rd1+40];
	add.f64 	%fd70, %fd68, %fd69;
	ld.global.f64 	%fd71, [%rd1+48];
	add.f64 	%fd72, %fd70, %fd71;
	ld.global.f64 	%fd73, [%rd1+56];
	add.f64 	%fd74, %fd72, %fd73;
	ld.shared.f64 	%fd11, [_ZZ6kerneliiiPdS_S_S_ddS_E3myB];
	add.f64 	%fd75, %fd74, %fd11;
	ld.global.f64 	%fd12, [%rd36];
	mul.f64 	%fd76, %fd12, %fd75;
	setp.ltu.f64 	%p8, %fd76, 0d3FF0000000000000;
	@%p8 bra 	$L__BB0_15;
	mov.b16 	%rs4, 1;
	st.shared.u8 	[_ZZ6kerneliiiPdS_S_S_ddS_E10constraint], %rs4;
	bra.uni 	$L__BB0_16;
$L__BB0_15:
	mov.b16 	%rs5, 0;
	st.shared.u8 	[_ZZ6kerneliiiPdS_S_S_ddS_E10constraint], %rs5;
	fma.rn.f64 	%fd77, %fd28, %fd12, %fd11;
	st.shared.f64 	[_ZZ6kerneliiiPdS_S_S_ddS_E3myB], %fd77;
$L__BB0_16:
	bar.sync 	0;
	ld.shared.u8 	%rs6, [_ZZ6kerneliiiPdS_S_S_ddS_E10constraint];
	setp.eq.s16 	%p9, %rs6, 0;
	@%p9 bra 	$L__BB0_18;
	mul.f64 	%fd78, %fd28, %fd9;
	mul.f64 	%fd112, %fd29, %fd78;
	bra.uni 	$L__BB0_19;
$L__BB0_18:
	mul.f64 	%fd79, %fd29, %fd9;
	ld.global.f64 	%fd80, [%rd36];
	mul.f64 	%fd81, %fd10, %fd80;
	sub.f64 	%fd82, %fd79, %fd81;
	mul.f64 	%fd112, %fd28, %fd82;
$L__BB0_19:
	sub.f64 	%fd116, %fd9, %fd112;
	add.s32 	%r22, %r22, 2;
	add.s64 	%rd36, %rd36, 16;
	add.s32 	%r21, %r21, 16;
	setp.ne.s32 	%p10, %r22, 0;
	mov.u32 	%r23, %r2;
	@%p10 bra 	$L__BB0_5;
$L__BB0_20:
	and.b32  	%r17, %r12, 1;
	setp.eq.b32 	%p11, %r17, 1;
	not.pred 	%p12, %p11;
	@%p12 bra 	$L__BB0_29;
	setp.ne.s32 	%p13, %r1, 0;
	shl.b32 	%r18, %r23, 3;
	add.s32 	%r19, %r18, %r1;
	mul.wide.u32 	%rd19, %r19, 8;
	add.s64 	%rd20, %rd2, %rd19;
	ld.global.f64 	%fd19, [%rd20];
	mul.f64 	%fd83, %fd116, %fd19;
	st.global.f64 	[%rd3], %fd83;
	bar.sync 	0;
	@%p13 bra 	$L__BB0_25;
	ld.param.u64 	%rd34, [_Z6kerneliiiPdS_S_S_ddS__param_5];
	ld.global.f64 	%fd84, [%rd1];
	add.f64 	%fd85, %fd84, 0d0000000000000000;
	ld.global.f64 	%fd86, [%rd1+8];
	add.f64 	%fd87, %fd85, %fd86;
	ld.global.f64 	%fd88, [%rd1+16];
	add.f64 	%fd89, %fd87, %fd88;
	ld.global.f64 	%fd90, [%rd1+24];
	add.f64 	%fd91, %fd89, %fd90;
	ld.global.f64 	%fd92, [%rd1+32];
	add.f64 	%fd93, %fd91, %fd92;
	ld.global.f64 	%fd94, [%rd1+40];
	add.f64 	%fd95, %fd93, %fd94;
	ld.global.f64 	%fd96, [%rd1+48];
	add.f64 	%fd97, %fd95, %fd96;
	ld.global.f64 	%fd98, [%rd1+56];
	add.f64 	%fd99, %fd97, %fd98;
	ld.shared.f64 	%fd20, [_ZZ6kerneliiiPdS_S_S_ddS_E3myB];
	add.f64 	%fd100, %fd99, %fd20;
	cvta.to.global.u64 	%rd21, %rd34;
	mul.wide.u32 	%rd22, %r23, 8;
	add.s64 	%rd23, %rd21, %rd22;
	ld.global.f64 	%fd21, [%rd23];
	mul.f64 	%fd101, %fd21, %fd100;
	setp.ltu.f64 	%p14, %fd101, 0d3FF0000000000000;
	@%p14 bra 	$L__BB0_24;
	mov.b16 	%rs7, 1;
	st.shared.u8 	[_ZZ6kerneliiiPdS_S_S_ddS_E10constraint], %rs7;
	bra.uni 	$L__BB0_25;
$L__BB0_24:
	mov.b16 	%rs8, 0;
	st.shared.u8 	[_ZZ6kerneliiiPdS_S_S_ddS_E10constraint], %rs8;
	fma.rn.f64 	%fd102, %fd28, %fd21, %fd20;
	st.shared.f64 	[_ZZ6kerneliiiPdS_S_S_ddS_E3myB], %fd102;
$L__BB0_25:
	bar.sync 	0;
	ld.shared.u8 	%rs9, [_ZZ6kerneliiiPdS_S_S_ddS_E10constraint];
	setp.eq.s16 	%p15, %rs9, 0;
	@%p15 bra 	$L__BB0_27;
	mul.f64 	%fd103, %fd28, %fd116;
	mul.f64 	%fd115, %fd29, %fd103;
	bra.uni 	$L__BB0_28;
$L__BB0_27:
	ld.param.u64 	%rd35, [_Z6kerneliiiPdS_S_S_ddS__param_5];
	mul.f64 	%fd104, %fd29, %fd116;
	cvta.to.global.u64 	%rd24, %rd35;
	mul.wide.u32 	%rd25, %r23, 8;
	add.s64 	%rd26, %rd24, %rd25;
	ld.global.f64 	%fd105, [%rd26];
	mul.f64 	%fd106, %fd19, %fd105;
	sub.f64 	%fd107, %fd104, %fd106;
	mul.f64 	%fd115, %fd28, %fd107;
$L__BB0_28:
	sub.f64 	%fd116, %fd116, %fd115;
$L__BB0_29:
	bar.sync 	0;
	add.s32 	%r20, %r20, 1;
	setp.ne.s32 	%p16, %r20, %r11;
	@%p16 bra 	$L__BB0_2;
$L__BB0_30:
	ld.param.u64 	%rd31, [_Z6kerneliiiPdS_S_S_ddS__param_3];
	cvta.to.global.u64 	%rd27, %rd31;
	mul.wide.u32 	%rd28, %r1, 8;
	add.s64 	%rd29, %rd27, %rd28;
	st.global.f64 	[%rd29], %fd116;
	setp.ne.s32 	%p17, %r1, 0;
	@%p17 bra 	$L__BB0_32;
	ld.param.u64 	%rd32, [_Z6kerneliiiPdS_S_S_ddS__param_4];
	ld.shared.f64 	%fd108, [_ZZ6kerneliiiPdS_S_S_ddS_E3myB];
	cvta.to.global.u64 	%rd30, %rd32;
	st.global.f64 	[%rd30], %fd108;
$L__BB0_32:
	ret;

}


// ===== COMPILED SASS (sm_100) =====

	.target	sm_100

	.elftype	@"ET_EXEC"


//--------------------- .note.nv.tkinfo           --------------------------
	.section	.note.nv.tkinfo,"",@"SHT_NOTE"
	.sectionflags	@"SHF_NOTE_NV_TKINFO"
	.tkinfo
        /*0018*/ 	.word	0x00000002
        /*0030*/ 	.string	""
        /*0030*/ 	.string	"ptxas"
        /*0030*/ 	.string	"Cuda compilation tools, release 13.0, V13.0.88"
        /*0030*/ 	.string	"Build cuda_13.0.r13.0/compiler.36424714_0"
        /*0030*/ 	.string	"-arch sm_100 -m 64 "



//--------------------- .note.nv.cuinfo           --------------------------
	.section	.note.nv.cuinfo,"",@"SHT_NOTE"
	.sectionflags	@"SHF_NOTE_NV_CUINFO"
        /*0018*/ 	.short	0x0002
        /*001a*/ 	.short	0x0064
        /*001c*/ 	.short	0x0082
	.zero		2


//--------------------- .nv.info                  --------------------------
	.section	.nv.info,"",@"SHT_CUDA_INFO"
	.align	4


	//----- nvinfo : EIATTR_REGCOUNT
	.align		4
        /*0000*/ 	.byte	0x04, 0x2f
        /*0002*/ 	.short	(.L_1 - .L_0)
	.align		4
.L_0:
        /*0004*/ 	.word	index@(_Z6kerneliiiPdS_S_S_ddS_)
        /*0008*/ 	.word	0x00000020


	//----- nvinfo : EIATTR_FRAME_SIZE
	.align		4
.L_1:
        /*000c*/ 	.byte	0x04, 0x11
        /*000e*/ 	.short	(.L_3 - .L_2)
	.align		4
.L_2:
        /*0010*/ 	.word	index@(_Z6kerneliiiPdS_S_S_ddS_)
        /*0014*/ 	.word	0x00000000


	//----- nvinfo : EIATTR_MIN_STACK_SIZE
	.align		4
.L_3:
        /*0018*/ 	.byte	0x04, 0x12
        /*001a*/ 	.short	(.L_5 - .L_4)
	.align		4
.L_4:
        /*001c*/ 	.word	index@(_Z6kerneliiiPdS_S_S_ddS_)
        /*0020*/ 	.word	0x00000000
.L_5:


//--------------------- .nv.compat                --------------------------
	.section	.nv.compat,"",@"SHT_CUDA_COMPAT_INFO"
	.align	4
        /*0000*/ 	.byte	0x02, 0x09, 0x00, 0x00, 0x02, 0x02, 0x01, 0x00, 0x02, 0x05, 0x05, 0x00, 0x03, 0x07, 0x01, 0x01
        /*0010*/ 	.byte	0x02, 0x03, 0x00, 0x00, 0x02, 0x06, 0x01, 0x00, 0x04, 0x0b, 0x08, 0x00, 0x01, 0x00, 0x00, 0x00
        /*0020*/ 	.byte	0x00, 0x00, 0x00, 0x00


//--------------------- .nv.info._Z6kerneliiiPdS_S_S_ddS_ --------------------------
	.section	.nv.info._Z6kerneliiiPdS_S_S_ddS_,"",@"SHT_CUDA_INFO"
	.sectionflags	@""
	.align	4


	//----- nvinfo : EIATTR_CUDA_API_VERSION
	.align		4
        /*0000*/ 	.byte	0x04, 0x37
        /*0002*/ 	.short	(.L_7 - .L_6)
.L_6:
        /*0004*/ 	.word	0x00000082


	//----- nvinfo : EIATTR_KPARAM_INFO
	.align		4
.L_7:
        /*0008*/ 	.byte	0x04, 0x17
        /*000a*/ 	.short	(.L_9 - .L_8)
.L_8:
        /*000c*/ 	.word	0x00000000
        /*0010*/ 	.short	0x0009
        /*0012*/ 	.short	0x0040
        /*0014*/ 	.byte	0x00, 0xf5, 0x21, 0x00


	//----- nvinfo : EIATTR_KPARAM_INFO
	.align		4
.L_9:
        /*0018*/ 	.byte	0x04, 0x17
        /*001a*/ 	.short	(.L_11 - .L_10)
.L_10:
        /*001c*/ 	.word	0x00000000
        /*0020*/ 	.short	0x0008
        /*0022*/ 	.short	0x0038
        /*0024*/ 	.byte	0x00, 0xf0, 0x21, 0x00


	//----- nvinfo : EIATTR_KPARAM_INFO
	.align		4
.L_11:
        /*0028*/ 	.byte	0x04, 0x17
        /*002a*/ 	.short	(.L_13 - .L_12)
.L_12:
        /*002c*/ 	.word	0x00000000
        /*0030*/ 	.short	0x0007
        /*0032*/ 	.short	0x0030
        /*0034*/ 	.byte	0x00, 0xf0, 0x21, 0x00


	//----- nvinfo : EIATTR_KPARAM_INFO
	.align		4
.L_13:
        /*0038*/ 	.byte	0x04, 0x17
        /*003a*/ 	.short	(.L_15 - .L_14)
.L_14:
        /*003c*/ 	.word	0x00000000
        /*0040*/ 	.short	0x0006
        /*0042*/ 	.short	0x0028
        /*0044*/ 	.byte	0x00, 0xf5, 0x21, 0x00


	//----- nvinfo : EIATTR_KPARAM_INFO
	.align		4
.L_15:
        /*0048*/ 	.byte	0x04, 0x17
        /*004a*/ 	.short	(.L_17 - .L_16)
.L_16:
        /*004c*/ 	.word	0x00000000
        /*0050*/ 	.short	0x0005
        /*0052*/ 	.short	0x0020
        /*0054*/ 	.byte	0x00, 0xf5, 0x21, 0x00


	//----- nvinfo : EIATTR_KPARAM_INFO
	.align		4
.L_17:
        /*0058*/ 	.byte	0x04, 0x17
        /*005a*/ 	.short	(.L_19 - .L_18)
.L_18:
        /*005c*/ 	.word	0x00000000
        /*0060*/ 	.short	0x0004
        /*0062*/ 	.short	0x0018
        /*0064*/ 	.byte	0x00, 0xf5, 0x21, 0x00


	//----- nvinfo : EIATTR_KPARAM_INFO
	.align		4
.L_19:
        /*0068*/ 	.byte	0x04, 0x17
        /*006a*/ 	.short	(.L_21 - .L_20)
.L_20:
        /*006c*/ 	.word	0x00000000
        /*0070*/ 	.short	0x0003
        /*0072*/ 	.short	0x0010
        /*0074*/ 	.byte	0x00, 0xf5, 0x21, 0x00


	//----- nvinfo : EIATTR_KPARAM_INFO
	.align		4
.L_21:
        /*0078*/ 	.byte	0x04, 0x17
        /*007a*/ 	.short	(.L_23 - .L_22)
.L_22:
        /*007c*/ 	.word	0x00000000
        /*0080*/ 	.short	0x0002
        /*0082*/ 	.short	0x0008
        /*0084*/ 	.byte	0x00, 0xf0, 0x11, 0x00


	//----- nvinfo : EIATTR_KPARAM_INFO
	.align		4
.L_23:
        /*0088*/ 	.byte	0x04, 0x17
        /*008a*/ 	.short	(.L_25 - .L_24)
.L_24:
        /*008c*/ 	.word	0x00000000
        /*0090*/ 	.short	0x0001
        /*0092*/ 	.short	0x0004
        /*0094*/ 	.byte	0x00, 0xf0, 0x11, 0x00


	//----- nvinfo : EIATTR_KPARAM_INFO
	.align		4
.L_25:
        /*0098*/ 	.byte	0x04, 0x17
        /*009a*/ 	.short	(.L_27 - .L_26)
.L_26:
        /*009c*/ 	.word	0x00000000
        /*00a0*/ 	.short	0x0000
        /*00a2*/ 	.short	0x0000
        /*00a4*/ 	.byte	0x00, 0xf0, 0x11, 0x00


	//----- nvinfo : EIATTR_SPARSE_MMA_MASK
	.align		4
.L_27:
        /*00a8*/ 	.byte	0x03, 0x50
        /*00aa*/ 	.short	0x0000


	//----- nvinfo : EIATTR_MAXREG_COUNT
	.align		4
        /*00ac*/ 	.byte	0x03, 0x1b
        /*00ae*/ 	.short	0x00ff


	//----- nvinfo : EIATTR_NUM_BARRIERS
	.align		4
        /*00b0*/ 	.byte	0x02, 0x4c
        /*00b2*/ 	.byte	0x01
	.zero		1


	//----- nvinfo : EIATTR_MERCURY_ISA_VERSION
	.align		4
        /*00b4*/ 	.byte	0x03, 0x5f
        /*00b6*/ 	.short	0x0101


	//----- nvinfo : EIATTR_VRC_CTA_INIT_COUNT
	.align		4
        /*00b8*/ 	.byte	0x02, 0x4a
	.zero		1
	.zero		1


	//----- nvinfo : EIATTR_EXIT_INSTR_OFFSETS
	.align		4
        /*00bc*/ 	.byte	0x04, 0x1c
        /*00be*/ 	.short	(.L_29 - .L_28)


	//   ....[0]....
.L_28:
        /*00c0*/ 	.word	0x00000d70


	//   ....[1]....
        /*00c4*/ 	.word	0x00000de0


	//----- nvinfo : EIATTR_CRS_STACK_SIZE
	.align		4
.L_29:
        /*00c8*/ 	.byte	0x04, 0x1e
        /*00ca*/ 	.short	(.L_31 - .L_30)
.L_30:
        /*00cc*/ 	.word	0x00000000


	//----- nvinfo : EIATTR_CBANK_PARAM_SIZE
	.align		4
.L_31:
        /*00d0*/ 	.byte	0x03, 0x19
        /*00d2*/ 	.short	0x0048


	//----- nvinfo : EIATTR_PARAM_CBANK
	.align		4
        /*00d4*/ 	.byte	0x04, 0x0a
        /*00d6*/ 	.short	(.L_33 - .L_32)
	.align		4
.L_32:
        /*00d8*/ 	.word	index@(.nv.constant0._Z6kerneliiiPdS_S_S_ddS_)
        /*00dc*/ 	.short	0x0380
        /*00de*/ 	.short	0x0048


	//----- nvinfo : EIATTR_SW_WAR
	.align		4
.L_33:
        /*00e0*/ 	.byte	0x04, 0x36
        /*00e2*/ 	.short	(.L_35 - .L_34)
.L_34:
        /*00e4*/ 	.word	0x00000008
.L_35:


//--------------------- .nv.callgraph             --------------------------
	.section	.nv.callgraph,"",@"SHT_CUDA_CALLGRAPH"
	.align	4
	.sectionentsize	8
	.align		4
        /*0000*/ 	.word	0x00000000
	.align		4
        /*0004*/ 	.word	0xffffffff
	.align		4
        /*0008*/ 	.word	0x00000000
	.align		4
        /*000c*/ 	.word	0xfffffffe
	.align		4
        /*0010*/ 	.word	0x00000000
	.align		4
        /*0014*/ 	.word	0xfffffffd
	.align		4
        /*0018*/ 	.word	0x00000000
	.align		4
        /*001c*/ 	.word	0xfffffffc


//--------------------- .text._Z6kerneliiiPdS_S_S_ddS_ --------------------------
	.section	.text._Z6kerneliiiPdS_S_S_ddS_,"ax",@progbits
	.align	128
        .global         _Z6kerneliiiPdS_S_S_ddS_
        .type           _Z6kerneliiiPdS_S_S_ddS_,@function
        .size           _Z6kerneliiiPdS_S_S_ddS_,(.L_x_13 - _Z6kerneliiiPdS_S_S_ddS_)
        .other          _Z6kerneliiiPdS_S_S_ddS_,@"STO_CUDA_ENTRY STV_DEFAULT"
_Z6kerneliiiPdS_S_S_ddS_:
.text._Z6kerneliiiPdS_S_S_ddS_:
[----:B------:R-:W-:Y:S08]  /*0000*/  LDC R1, c[0x0][0x37c] ;  /* 0x0000df00ff017b82 */ /* 0x000ff00000000800 */
[----:B------:R-:W0:Y:S01]  /*0010*/  S2UR UR5, SR_CgaCtaId ;  /* 0x00000000000579c3 */ /* 0x000e220000008800 */
[----:B------:R-:W-:Y:S01]  /*0020*/  UMOV UR4, 0x400 ;  /* 0x0000040000047882 */ /* 0x000fe20000000000 */
[----:B------:R-:W1:Y:S01]  /*0030*/  S2R R0, SR_TID.X ;  /* 0x0000000000007919 */ /* 0x000e620000002100 */
[----:B------:R-:W-:Y:S01]  /*0040*/  CS2R R12, SRZ ;  /* 0x00000000000c7805 */ /* 0x000fe2000001ff00 */
[----:B------:R-:W2:Y:S01]  /*0050*/  LDCU.64 UR10, c[0x0][0x358] ;  /* 0x00006b00ff0a77ac */ /* 0x000ea20008000a00 */
[----:B0-----:R-:W-:Y:S01]  /*0060*/  ULEA UR4, UR5, UR4, 0x18 ;  /* 0x0000000405047291 */ /* 0x001fe2000f8ec0ff */
[----:B------:R-:W0:Y:S08]  /*0070*/  LDCU UR5, c[0x0][0x380] ;  /* 0x00007000ff0577ac */ /* 0x000e300008000800 */
[----:B------:R-:W-:Y:S01]  /*0080*/  STS.64 [UR4+0x8], RZ ;  /* 0x000008ffff007988 */ /* 0x000fe20008000a04 */
[----:B0-----:R-:W-:-:S09]  /*0090*/  UISETP.GE.AND UP0, UPT, UR5, 0x1, UPT ;  /* 0x000000010500788c */ /* 0x001fd2000bf06270 */
[----:B-12---:R-:W-:Y:S05]  /*00a0*/  BRA.U !UP0, `(.L_x_0) ;  /* 0x0000000d08207547 */ /* 0x006fea000b800000 */
[----:B------:R-:W0:Y:S01]  /*00b0*/  LDC.64 R10, c[0x0][0x3c0] ;  /* 0x0000f000ff0a7b82 */ /* 0x000e220000000a00 */
[----:B------:R-:W-:Y:S01]  /*00c0*/  CS2R R12, SRZ ;  /* 0x00000000000c7805 */ /* 0x000fe2000001ff00 */
[----:B------:R-:W-:Y:S01]  /*00d0*/  UMOV UR4, URZ ;  /* 0x000000ff00047c82 */ /* 0x000fe20008000000 */
[----:B0-----:R-:W-:-:S07]  /*00e0*/  IMAD.WIDE.U32 R10, R0, 0x8, R10 ;  /* 0x00000008000a7825 */ /* 0x001fce00078e000a */
.L_x_11:
[----:B------:R-:W0:Y:S01]  /*00f0*/  LDCU.64 UR8, c[0x0][0x380] ;  /* 0x00007000ff0877ac */ /* 0x000e220008000a00 */
[----:B------:R-:W-:Y:S02]  /*0100*/  UIADD3 UR4, UPT, UPT, UR4, 0x1, URZ ;  /* 0x0000000104047890 */ /* 0x000fe4000fffe0ff */
[----:B0-----:R-:W-:Y:S02]  /*0110*/  UISETP.GE.AND UP1, UPT, UR9, 0x1, UPT ;  /* 0x000000010900788c */ /* 0x001fe4000bf26270 */
[----:B------:R-:W-:-:S07]  /*0120*/  UISETP.NE.AND UP0, UPT, UR4, UR8, UPT ;  /* 0x000000080400728c */ /* 0x000fce000bf05270 */
[----:B------:R-:W-:Y:S05]  /*0130*/  BRA.U !UP1, `(.L_x_1) ;  /* 0x0000000909f47547 */ /* 0x000fea000b800000 */
[----:B------:R-:W-:Y:S01]  /*0140*/  UISETP.NE.AND UP1, UPT, UR9, 0x1, UPT ;  /* 0x000000010900788c */ /* 0x000fe2000bf25270 */
[----:B------:R-:W-:-:S08]  /*0150*/  IMAD.MOV.U32 R19, RZ, RZ, RZ ;  /* 0x000000ffff137224 */ /* 0x000fd000078e00ff */
[----:B------:R-:W-:Y:S05]  /*0160*/  BRA.U !UP1, `(.L_x_2) ;  /* 0x0000000509d87547 */ /* 0x000fea000b800000 */
[----:B------:R-:W0:Y:S01]  /*0170*/  LDCU.64 UR6, c[0x0][0x3a0] ;  /* 0x00007400ff0677ac */ /* 0x000e220008000a00 */
[----:B------:R-:W1:Y:S01]  /*0180*/  LDC.64 R8, c[0x0][0x3a8] ;  /* 0x0000ea00ff087b82 */ /* 0x000e620000000a00 */
[----:B------:R-:W-:Y:S01]  /*0190*/  ISETP.NE.AND P0, PT, R0, RZ, PT ;  /* 0x000000ff0000720c */ /* 0x000fe20003f05270 */
[----:B------:R-:W-:Y:S01]  /*01a0*/  IMAD.MOV.U32 R2, RZ, RZ, R0 ;  /* 0x000000ffff027224 */ /* 0x000fe200078e0000 */
[----:B------:R-:W-:-:S04]  /*01b0*/  ULOP3.LUT UR5, UR9, 0x7ffffffe, URZ, 0xc0, !UPT ;  /* 0x7ffffffe09057892 */ /* 0x000fc8000f8ec0ff */
[----:B------:R-:W-:Y:S01]  /*01c0*/  UIADD3 UR8, UPT, UPT, -UR5, URZ, URZ ;  /* 0x000000ff05087290 */ /* 0x000fe2000fffe1ff */
[----:B------:R-:W2:Y:S08]  /*01d0*/  LDC.64 R22, c[0x0][0x3b0] ;  /* 0x0000ec00ff167b82 */ /* 0x000eb00000000a00 */
[----:B------:R-:W3:Y:S01]  /*01e0*/  LDC.64 R24, c[0x0][0x3b8] ;  /* 0x0000ee00ff187b82 */ /* 0x000ee20000000a00 */
[----:B0-----:R-:W-:-:S04]  /*01f0*/  UIADD3 UR6, UP1, UPT, UR6, 0x8, URZ ;  /* 0x0000000806067890 */ /* 0x001fc8000ff3e0ff */
[----:B------:R-:W-:Y:S02]  /*0200*/  UIADD3.X UR7, UPT, UPT, URZ, UR7, URZ, UP1, !UPT ;  /* 0x00000007ff077290 */ /* 0x000fe40008ffe4ff */
[----:B------:R-:W-:-:S04]  /*0210*/  MOV R6, UR6 ;  /* 0x0000000600067c02 */ /* 0x000fc80008000f00 */
[----:B------:R-:W-:-:S07]  /*0220*/  IMAD.U32 R7, RZ, RZ, UR7 ;  /* 0x00000007ff077e24 */ /* 0x000fce000f8e00ff */
.L_x_7:
[----:B-1----:R-:W-:-:S06]  /*0230*/  IMAD.WIDE.U32 R14, R2, 0x8, R8 ;  /* 0x00000008020e7825 */ /* 0x002fcc00078e0008 */
[----:B------:R-:W4:Y:S01]  /*0240*/  LDG.E.64 R14, desc[UR10][R14.64] ;  /* 0x0000000a0e0e7981 */ /* 0x000f22000c1e1b00 */
[----:B------:R-:W-:Y:S01]  /*0250*/  UIADD3 UR8, UPT, UPT, UR8, 0x2, URZ ;  /* 0x0000000208087890 */ /* 0x000fe2000fffe0ff */
[----:B------:R-:W-:Y:S03]  /*0260*/  BSSY.RECONVERGENT B0, `(.L_x_3) ;  /* 0x0000025000007945 */ /* 0x000fe60003800200 */
[----:B------:R-:W-:Y:S01]  /*0270*/  UISETP.NE.AND UP1, UPT, UR8, URZ, UPT ;  /* 0x000000ff0800728c */ /* 0x000fe2000bf25270 */
[----:B----4-:R-:W-:-:S07]  /*0280*/  DMUL R4, R14, R12 ;  /* 0x0000000c0e047228 */ /* 0x010fce0000000000 */
[----:B------:R0:W-:Y:S01]  /*0290*/  STG.E.64 desc[UR10][R10.64], R4 ;  /* 0x000000040a007986 */ /* 0x0001e2000c101b0a */
[----:B------:R-:W-:Y:S06]  /*02a0*/  BAR.SYNC.DEFER_BLOCKING 0x0 ;  /* 0x0000000000007b1d */ /* 0x000fec0000010000 */
[----:B------:R-:W-:Y:S05]  /*02b0*/  @P0 BRA `(.L_x_4) ;  /* 0x00000000007c0947 */ /* 0x000fea0003800000 */
[----:B------:R-:W1:Y:S02]  /*02c0*/  LDC.64 R28, c[0x0][0x3c0] ;  /* 0x0000f000ff1c7b82 */ /* 0x000e640000000a00 */
[----:B-1----:R-:W4:Y:S04]  /*02d0*/  LDG.E.64 R26, desc[UR10][R28.64] ;  /* 0x0000000a1c1a7981 */ /* 0x002f28000c1e1b00 */
[----:B0-----:R-:W5:Y:S04]  /*02e0*/  LDG.E.64 R4, desc[UR10][R28.64+0x8] ;  /* 0x0000080a1c047981 */ /* 0x001f68000c1e1b00 */
[----:B------:R-:W2:Y:S04]  /*02f0*/  LDG.E.64 R16, desc[UR10][R28.64+0x10] ;  /* 0x0000100a1c107981 */ /* 0x000ea8000c1e1b00 */
[----:B------:R-:W3:Y:S04]  /*0300*/  LDG.E.64 R18, desc[UR10][R28.64+0x18] ;  /* 0x0000180a1c127981 */ /* 0x000ee8000c1e1b00 */
[----:B------:R-:W3:Y:S01]  /*0310*/  LDG.E.64 R20, desc[UR10][R28.64+0x20] ;  /* 0x0000200a1c147981 */ /* 0x000ee2000c1e1b00 */
[----:B----4-:R-:W-:-:S08]  /*0320*/  DADD R26, RZ, R26 ;  /* 0x00000000ff1a7229 */ /* 0x010fd0000000001a */
[----:B-----5:R-:W-:Y:S02]  /*0330*/  DADD R4, R26, R4 ;  /* 0x000000001a047229 */ /* 0x020fe40000000004 */
[----:B------:R-:W4:Y:S06]  /*0340*/  LDG.E.64 R26, desc[UR10][R28.64+0x38] ;  /* 0x0000380a1c1a7981 */ /* 0x000f2c000c1e1b00 */
[----:B--2---:R-:W-:Y:S02]  /*0350*/  DADD R16, R4, R16 ;  /* 0x0000000004107229 */ /* 0x004fe40000000010 */
[----:B------:R-:W2:Y:S06]  /*0360*/  LDG.E.64 R4, desc[UR10][R28.64+0x28] ;  /* 0x0000280a1c047981 */ /* 0x000eac000c1e1b00 */
[----:B---3--:R-:W-:-:S02]  /*0370*/  DADD R18, R16, R18 ;  /* 0x0000000010127229 */ /* 0x008fc40000000012 */
[----:B------:R-:W3:Y:S06]  /*0380*/  LDG.E.64 R16, desc[UR10][R28.64+0x30] ;  /* 0x0000300a1c107981 */ /* 0x000eec000c1e1b00 */
[----:B------:R-:W-:Y:S02]  /*0390*/  DADD R20, R18, R20 ;  /* 0x0000000012147229 */ /* 0x000fe40000000014 */
[----:B------:R-:W5:Y:S01]  /*03a0*/  LDG.E.64 R18, desc[UR10][R6.64+-0x8] ;  /* 0xfffff80a06127981 */ /* 0x000f62000c1e1b00 */
[----:B------:R-:W0:Y:S01]  /*03b0*/  S2UR UR7, SR_CgaCtaId ;  /* 0x00000000000779c3 */ /* 0x000e220000008800 */
[----:B------:R-:W-:-:S02]  /*03c0*/  UMOV UR6, 0x400 ;  /* 0x0000040000067882 */ /* 0x000fc40000000000 */
[----:B0-----:R-:W-:Y:S01]  /*03d0*/  ULEA UR6, UR7, UR6, 0x18 ;  /* 0x0000000607067291 */ /* 0x001fe2000f8ec0ff */
[----:B------:R-:W-:Y:S01]  /*03e0*/  IMAD.MOV.U32 R3, RZ, RZ, 0x1 ;  /* 0x00000001ff037424 */ /* 0x000fe200078e00ff */
[----:B--2---:R-:W-:-:S07]  /*03f0*/  DADD R20, R20, R4 ;  /* 0x0000000014147229 */ /* 0x004fce0000000004 */
[----:B------:R-:W0:Y:S01]  /*0400*/  LDS.64 R4, [UR6+0x8] ;  /* 0x00000806ff047984 */ /* 0x000e220008000a00 */
[----:B---3--:R-:W-:-:S08]  /*0410*/  DADD R16, R20, R16 ;  /* 0x0000000014107229 */ /* 0x008fd00000000010 */
[----:B----4-:R-:W-:-:S08]  /*0420*/  DADD R16, R16, R26 ;  /* 0x0000000010107229 */ /* 0x010fd0000000001a */
[----:B0-----:R-:W-:-:S08]  /*0430*/  DADD R16, R16, R4 ;  /* 0x0000000010107229 */ /* 0x001fd00000000004 */
[----:B-----5:R-:W-:-:S08]  /*0440*/  DMUL R16, R16, R18 ;  /* 0x0000001210107228 */ /* 0x020fd00000000000 */
[----:B------:R-:W-:-:S14]  /*0450*/  DSETP.GE.AND P0, PT, R16, 1, PT ;  /* 0x3ff000001000742a */ /* 0x000fdc0003f06000 */
[----:B------:R-:W0:Y:S01]  /*0460*/  @!P0 LDC.64 R16, c[0x0][0x3b0] ;  /* 0x0000ec00ff108b82 */ /* 0x000e220000000a00 */
[----:B------:R1:W-:Y:S04]  /*0470*/  @P0 STS.U8 [UR6], R3 ;  /* 0x00000003ff000988 */ /* 0x0003e80008000006 */
[----:B------:R-:W-:Y:S01]  /*0480*/  @!P0 STS.U8 [UR6], RZ ;  /* 0x000000ffff008988 */ /* 0x000fe20008000006 */
[----:B0-----:R-:W-:-:S07]  /*0490*/  @!P0 DFMA R4, R18, R16, R4 ;  /* 0x000000101204822b */ /* 0x001fce0000000004 */
[----:B------:R1:W-:Y:S04]  /*04a0*/  @!P0 STS.64 [UR6+0x8], R4 ;  /* 0x00000804ff008988 */ /* 0x0003e80008000a06 */
.L_x_4:
[----:B------:R-:W-:Y:S05]  /*04b0*/  BSYNC.RECONVERGENT B0 ;  /* 0x0000000000007941 */ /* 0x000fea0003800200 */
.L_x_3:
[----:B------:R-:W4:Y:S08]  /*04c0*/  S2UR UR7, SR_CgaCtaId ;  /* 0x00000000000779c3 */ /* 0x000f300000008800 */
[----:B------:R-:W-:Y:S06]  /*04d0*/  BAR.SYNC.DEFER_BLOCKING 0x0 ;  /* 0x0000000000007b1d */ /* 0x000fec0000010000 */
[----:B------:R-:W-:-:S02]  /*04e0*/  UMOV UR6, 0x400 ;  /* 0x0000040000067882 */ /* 0x000fc40000000000 */
[----:B----4-:R-:W-:-:S09]  /*04f0*/  ULEA UR6, UR7, UR6, 0x18 ;  /* 0x0000000607067291 */ /* 0x010fd2000f8ec0ff */
[----:B-1----:R-:W1:Y:S01]  /*0500*/  LDS.U8 R3, [UR6] ;  /* 0x00000006ff037984 */ /* 0x002e620008000000 */
[----:B0-----:R-:W-:Y:S02]  /*0510*/  IADD3 R5, PT, PT, R2, 0x8, RZ ;  /* 0x0000000802057810 */ /* 0x001fe40007ffe0ff */
[----:B-1----:R-:W-:-:S13]  /*0520*/  ISETP.NE.AND P0, PT, R3, RZ, PT ;  /* 0x000000ff0300720c */ /* 0x002fda0003f05270 */
[----:B------:R-:W4:Y:S01]  /*0530*/  @!P0 LDG.E.64 R18, desc[UR10][R6.64+-0x8] ;  /* 0xfffff80a06128981 */ /* 0x000f22000c1e1b00 */
[----:B------:R-:W-:-:S06]  /*0540*/  IMAD.WIDE.U32 R4, R5, 0x8, R8 ;  /* 0x0000000805047825 */ /* 0x000fcc00078e0008 */
[----:B------:R-:W5:Y:S01]  /*0550*/  LDG.E.64 R4, desc[UR10][R4.64] ;  /* 0x0000000a04047981 */ /* 0x000f62000c1e1b00 */
[----:B--2---:R-:W-:Y:S01]  /*0560*/  @P0 DMUL R16, R12, R22 ;  /* 0x000000160c100228 */ /* 0x004fe20000000000 */
[----:B------:R-:W-:Y:S07]  /*0570*/  BSSY.RECONVERGENT B0, `(.L_x_5) ;  /* 0x0000026000007945 */ /* 0x000fee0003800200 */
[----:B---3--:R-:W-:Y:S02]  /*0580*/  @P0 DMUL R16, R16, R24 ;  /* 0x0000001810100228 */ /* 0x008fe40000000000 */
[----:B----4-:R-:W-:-:S08]  /*0590*/  @!P0 DMUL R18, R14, R18 ;  /* 0x000000120e128228 */ /* 0x010fd00000000000 */
[----:B------:R-:W-:-:S08]  /*05a0*/  @!P0 DFMA R18, R12, R24, -R18 ;  /* 0x000000180c12822b */ /* 0x000fd00000000812 */
[----:B------:R-:W-:Y:S01]  /*05b0*/  @!P0 DMUL R16, R18, R22 ;  /* 0x0000001612108228 */ /* 0x000fe20000000000 */
[----:B------:R-:W-:-:S07]  /*05c0*/  ISETP.NE.AND P0, PT, R0, RZ, PT ;  /* 0x000000ff0000720c */ /* 0x000fce0003f05270 */
[----:B------:R-:W-:-:S08]  /*05d0*/  DADD R12, -R16, R12 ;  /* 0x00000000100c7229 */ /* 0x000fd0000000010c */
[----:B-----5:R-:W-:-:S07]  /*05e0*/  DMUL R14, R12, R4 ;  /* 0x000000040c0e7228 */ /* 0x020fce0000000000 */
[----:B------:R0:W-:Y:S01]  /*05f0*/  STG.E.64 desc[UR10][R10.64], R14 ;  /* 0x0000000e0a007986 */ /* 0x0001e2000c101b0a */
[----:B------:R-:W-:Y:S06]  /*0600*/  BAR.SYNC.DEFER_BLOCKING 0x0 ;  /* 0x0000000000007b1d */ /* 0x000fec0000010000 */
[----:B------:R-:W-:Y:S05]  /*0610*/  @P0 BRA `(.L_x_6) ;  /* 0x00000000006c0947 */ /* 0x000fea0003800000 */
[----:B------:R-:W0:Y:S01]  /*0620*/  LDC.64 R26, c[0x0][0x3c0] ;  /* 0x0000f000ff1a7b82 */ /* 0x000e220000000a00 */
[----:B------:R-:W2:Y:S04]  /*0630*/  LDG.E.64 R20, desc[UR10][R6.64] ;  /* 0x0000000a06147981 */ /* 0x000ea8000c1e1b00 */
[----:B0-----:R-:W3:Y:S04]  /*0640*/  LDG.E.64 R14, desc[UR10][R26.64] ;  /* 0x0000000a1a0e7981 */ /* 0x001ee8000c1e1b00 */
[----:B------:R-:W4:Y:S04]  /*0650*/  LDG.E.64 R16, desc[UR10][R26.64+0x8] ;  /* 0x0000080a1a107981 */ /* 0x000f28000c1e1b00 */
[----:B------:R-:W5:Y:S01]  /*0660*/  LDG.E.64 R18, desc[UR10][R26.64+0x18] ;  /* 0x0000180a1a127981 */ /* 0x000f62000c1e1b00 */
[----:B---3--:R-:W-:-:S08]  /*0670*/  DADD R14, RZ, R14 ;  /* 0x00000000ff0e7229 */ /* 0x008fd0000000000e */
[----:B----4-:R-:W-:Y:S02]  /*0680*/  DADD R16, R14, R16 ;  /* 0x000000000e107229 */ /* 0x010fe40000000010 */
[----:B------:R-:W3:Y:S06]  /*0690*/  LDG.E.64 R14, desc[UR10][R26.64+0x10] ;  /* 0x0000100a1a0e7981 */ /* 0x000eec000c1e1b00 */
[----:B---3--:R-:W-:Y:S02]  /*06a0*/  DADD R14, R16, R14 ;  /* 0x00000000100e7229 */ /* 0x008fe4000000000e */
[----:B------:R-:W3:Y:S06]  /*06b0*/  LDG.E.64 R16, desc[UR10][R26.64+0x28] ;  /* 0x0000280a1a107981 */ /* 0x000eec000c1e1b00 */
[----:B-----5:R-:W-:-:S02]  /*06c0*/  DADD R18, R14, R18 ;  /* 0x000000000e127229 */ /* 0x020fc40000000012 */
[----:B------:R-:W4:Y:S06]  /*06d0*/  LDG.E.64 R14, desc[UR10][R26.64+0x20] ;  /* 0x0000200a1a0e7981 */ /* 0x000f2c000c1e1b00 */
[----:B----4-:R-:W-:Y:S02]  /*06e0*/  DADD R14, R18, R14 ;  /* 0x00000000120e7229 */ /* 0x010fe4000000000e */
[----:B------:R-:W4:Y:S06]  /*06f0*/  LDG.E.64 R18, desc[UR10][R26.64+0x38] ;  /* 0x0000380a1a127981 */ /* 0x000f2c000c1e1b00 */
[----:B---3--:R-:W-:Y:S01]  /*0700*/  DADD R14, R14, R16 ;  /* 0x000000000e0e7229 */ /* 0x008fe20000000010 */
[----:B------:R-:W3:Y:S01]  /*0710*/  LDG.E.64 R16, desc[UR10][R26.64+0x30] ;  /* 0x0000300a1a107981 */ /* 0x000ee2000c1e1b00 */
[----:B------:R-:W-:-:S06]  /*0720*/  IMAD.MOV.U32 R3, RZ, RZ, 0x1 ;  /* 0x00000001ff037424 */ /* 0x000fcc00078e00ff */
[----:B---3--:R-:W-:-:S08]  /*0730*/  DADD R14, R14, R16 ;  /* 0x000000000e0e7229 */ /* 0x008fd00000000010 */
[----:B----4-:R-:W-:Y:S02]  /*0740*/  DADD R18, R14, R18 ;  /* 0x000000000e127229 */ /* 0x010fe40000000012 */
[----:B------:R-:W0:Y:S06]  /*0750*/  LDS.64 R14, [UR6+0x8] ;  /* 0x00000806ff0e7984 */ /* 0x000e2c0008000a00 */
[----:B0-----:R-:W-:-:S08]  /*0760*/  DADD R18, R18, R14 ;  /* 0x0000000012127229 */ /* 0x001fd0000000000e */
[----:B--2---:R-:W-:-:S08]  /*0770*/  DMUL R18, R18, R20 ;  /* 0x0000001412127228 */ /* 0x004fd00000000000 */
[----:B------:R-:W-:-:S14]  /*0780*/  DSETP.GE.AND P1, PT, R18, 1, PT ;  /* 0x3ff000001200742a */ /* 0x000fdc0003f26000 */
[----:B------:R-:W-:Y:S01]  /*0790*/  @!P1 DFMA R14, R20, R22, R14 ;  /* 0x00000016140e922b */ /* 0x000fe2000000000e */
[----:B------:R1:W-:Y:S04]  /*07a0*/  @P1 STS.U8 [UR6], R3 ;  /* 0x00000003ff001988 */ /* 0x0003e80008000006 */
[----:B------:R-:W-:Y:S04]  /*07b0*/  @!P1 STS.U8 [UR6], RZ ;  /* 0x000000ffff009988 */ /* 0x000fe80008000006 */
[----:B------:R1:W-:Y:S02]  /*07c0*/  @!P1 STS.64 [UR6+0x8], R14 ;  /* 0x0000080eff009988 */ /* 0x0003e40008000a06 */
.L_x_6:
[----:B------:R-:W-:Y:S05]  /*07d0*/  BSYNC.RECONVERGENT B0 ;  /* 0x0000000000007941 */ /* 0x000fea0003800200 */
.L_x_5:
[----:B------:R-:W-:Y:S06]  /*07e0*/  BAR.SYNC.DEFER_BLOCKING 0x0 ;  /* 0x0000000000007b1d */ /* 0x000fec0000010000 */
[----:B-1----:R-:W1:Y:S02]  /*07f0*/  LDS.U8 R3, [UR6] ;  /* 0x00000006ff037984 */ /* 0x002e640008000000 */
[----:B-1----:R-:W-:-:S13]  /*0800*/  ISETP.NE.AND P1, PT, R3, RZ, PT ;  /* 0x000000ff0300720c */ /* 0x002fda0003f25270 */
[----:B------:R-:W2:Y:S01]  /*0810*/  @!P1 LDG.E.64 R16, desc[UR10][R6.64] ;  /* 0x0000000a06109981 */ /* 0x000ea2000c1e1b00 */
[----:B0-----:R-:W-:Y:S01]  /*0820*/  @P1 DMUL R14, R12, R22 ;  /* 0x000000160c0e1228 */ /* 0x001fe20000000000 */
[----:B------:R-:W-:-:S07]  /*0830*/  IADD3 R2, PT, PT, R2, 0x10, RZ ;  /* 0x0000001002027810 */ /* 0x000fce0007ffe0ff */
[----:B------:R-:W-:Y:S02]  /*0840*/  @P1 DMUL R14, R14, R24 ;  /* 0x000000180e0e1228 */ /* 0x000fe40000000000 */
[----:B--2---:R-:W-:-:S08]  /*0850*/  @!P1 DMUL R16, R4, R16 ;  /* 0x0000001004109228 */ /* 0x004fd00000000000 */
[----:B------:R-:W-:-:S08]  /*0860*/  @!P1 DFMA R16, R12, R24, -R16 ;  /* 0x000000180c10922b */ /* 0x000fd00000000810 */
[----:B------:R-:W-:Y:S01]  /*0870*/  @!P1 DMUL R14, R16, R22 ;  /* 0x00000016100e9228 */ /* 0x000fe20000000000 */
[----:B------:R-:W-:-:S05]  /*0880*/  IADD3 R6, P1, PT, R6, 0x10, RZ ;  /* 0x0000001006067810 */ /* 0x000fca0007f3e0ff */
[----:B------:R-:W-:Y:S02]  /*0890*/  IMAD.X R7, RZ, RZ, R7, P1 ;  /* 0x000000ffff077224 */ /* 0x000fe400008e0607 */
[----:B------:R-:W-:Y:S01]  /*08a0*/  DADD R12, R12, -R14 ;  /* 0x000000000c0c7229 */ /* 0x000fe2000000080e */
[----:B------:R-:W-:Y:S10]  /*08b0*/  BRA.U UP1, `(.L_x_7) ;  /* 0xfffffff9015c7547 */ /* 0x000ff4000b83ffff */
[----:B------:R-:W-:-:S07]  /*08c0*/  MOV R19, UR5 ;  /* 0x0000000500137c02 */ /* 0x000fce0008000f00 */
.L_x_2:
[----:B------:R-:W0:Y:S02]  /*08d0*/  LDCU UR5, c[0x0][0x384] ;  /* 0x00007080ff0577ac */ /* 0x000e240008000800 */
[----:B0-----:R-:W-:-:S04]  /*08e0*/  ULOP3.LUT UR5, UR5, 0x1, URZ, 0xc0, !UPT ;  /* 0x0000000105057892 */ /* 0x001fc8000f8ec0ff */
[----:B------:R-:W-:-:S09]  /*08f0*/  UISETP.NE.U32.AND UP1, UPT, UR5, 0x1, UPT ;  /* 0x000000010500788c */ /* 0x000fd2000bf25070 */
[----:B------:R-:W-:Y:S05]  /*0900*/  BRA.U UP1, `(.L_x_1) ;  /* 0x0000000501007547 */ /* 0x000fea000b800000 */
[----:B------:R-:W0:Y:S01]  /*0910*/  LDC.64 R2, c[0x0][0x3a8] ;  /* 0x0000ea00ff027b82 */ /* 0x000e220000000a00 */
[----:B------:R-:W-:-:S04]  /*0920*/  IMAD R5, R19, 0x8, R0 ;  /* 0x0000000813057824 */ /* 0x000fc800078e0200 */
[----:B0-----:R-:W-:-:S06]  /*0930*/  IMAD.WIDE.U32 R2, R5, 0x8, R2 ;  /* 0x0000000805027825 */ /* 0x001fcc00078e0002 */
[----:B------:R-:W2:Y:S01]  /*0940*/  LDG.E.64 R2, desc[UR10][R2.64] ;  /* 0x0000000a02027981 */ /* 0x000ea2000c1e1b00 */
[----:B------:R-:W-:Y:S01]  /*0950*/  ISETP.NE.AND P0, PT, R0, RZ, PT ;  /* 0x000000ff0000720c */ /* 0x000fe20003f05270 */
[----:B------:R-:W-:Y:S01]  /*0960*/  BSSY.RECONVERGENT B0, `(.L_x_8) ;  /* 0x0000027000007945 */ /* 0x000fe20003800200 */
[----:B--2---:R-:W-:-:S07]  /*0970*/  DMUL R4, R12, R2 ;  /* 0x000000020c047228 */ /* 0x004fce0000000000 */
[----:B------:R0:W-:Y:S01]  /*0980*/  STG.E.64 desc[UR10][R10.64], R4 ;  /* 0x000000040a007986 */ /* 0x0001e2000c101b0a */
[----:B------:R-:W-:Y:S06]  /*0990*/  BAR.SYNC.DEFER_BLOCKING 0x0 ;  /* 0x0000000000007b1d */ /* 0x000fec0000010000 */
[----:B------:R-:W-:Y:S05]  /*09a0*/  @P0 BRA `(.L_x_9) ;  /* 0x0000000000880947 */ /* 0x000fea0003800000 */
[----:B------:R-:W1:Y:S08]  /*09b0*/  LDC.64 R28, c[0x0][0x3c0] ;  /* 0x0000f000ff1c7b82 */ /* 0x000e700000000a00 */
[----:B0-----:R-:W0:Y:S01]  /*09c0*/  LDC.64 R4, c[0x0][0x3a0] ;  /* 0x0000e800ff047b82 */ /* 0x001e220000000a00 */
[----:B-1----:R-:W2:Y:S04]  /*09d0*/  LDG.E.64 R20, desc[UR10][R28.64] ;  /* 0x0000000a1c147981 */ /* 0x002ea8000c1e1b00 */
[----:B------:R-:W3:Y:S04]  /*09e0*/  LDG.E.64 R26, desc[UR10][R28.64+0x8] ;  /* 0x0000080a1c1a7981 */ /* 0x000ee8000c1e1b00 */
[----:B------:R-:W4:Y:S04]  /*09f0*/  LDG.E.64 R24, desc[UR10][R28.64+0x10] ;  /* 0x0000100a1c187981 */ /* 0x000f28000c1e1b00 */
[----:B------:R-:W5:Y:S04]  /*0a00*/  LDG.E.64 R22, desc[UR10][R28.64+0x18] ;  /* 0x0000180a1c167981 */ /* 0x000f68000c1e1b00 */
[----:B------:R-:W5:Y:S04]  /*0a10*/  LDG.E.64 R16, desc[UR10][R28.64+0x20] ;  /* 0x0000200a1c107981 */ /* 0x000f68000c1e1b00 */
[----:B------:R-:W5:Y:S04]  /*0a20*/  LDG.E.64 R14, desc[UR10][R28.64+0x28] ;  /* 0x0000280a1c0e7981 */ /* 0x000f68000c1e1b00 */
[----:B------:R-:W5:Y:S04]  /*0a30*/  LDG.E.64 R8, desc[UR10][R28.64+0x30] ;  /* 0x0000300a1c087981 */ /* 0x000f68000c1e1b00 */
[----:B------:R-:W5:Y:S01]  /*0a40*/  LDG.E.64 R6, desc[UR10][R28.64+0x38] ;  /* 0x0000380a1c067981 */ /* 0x000f62000c1e1b00 */
[----:B0-----:R-:W-:-:S06]  /*0a50*/  IMAD.WIDE.U32 R4, R19, 0x8, R4 ;  /* 0x0000000813047825 */ /* 0x001fcc00078e0004 */
[----:B------:R-:W5:Y:S01]  /*0a60*/  LDG.E.64 R4, desc[UR10][R4.64] ;  /* 0x0000000a04047981 */ /* 0x000f62000c1e1b00 */
[----:B------:R-:W0:Y:S01]  /*0a70*/  S2UR UR6, SR_CgaCtaId ;  /* 0x00000000000679c3 */ /* 0x000e220000008800 */
[----:B------:R-:W-:Y:S02]  /*0a80*/  UMOV UR5, 0x400 ;  /* 0x0000040000057882 */ /* 0x000fe40000000000 */
[----:B0-----:R-:W-:Y:S01]  /*0a90*/  ULEA UR5, UR6, UR5, 0x18 ;  /* 0x0000000506057291 */ /* 0x001fe2000f8ec0ff */
[----:B--2---:R-:W-:-:S08]  /*0aa0*/  DADD R20, RZ, R20 ;  /* 0x00000000ff147229 */ /* 0x004fd00000000014 */
[----:B---3--:R-:W-:-:S08]  /*0ab0*/  DADD R20, R20, R26 ;  /* 0x0000000014147229 */ /* 0x008fd0000000001a */
[----:B----4-:R-:W-:-:S08]  /*0ac0*/  DADD R20, R20, R24 ;  /* 0x0000000014147229 */ /* 0x010fd00000000018 */
[----:B-----5:R-:W-:Y:S02]  /*0ad0*/  DADD R22, R20, R22 ;  /* 0x0000000014167229 */ /* 0x020fe40000000016 */
[----:B------:R-:W0:Y:S06]  /*0ae0*/  LDS.64 R20, [UR5+0x8] ;  /* 0x00000805ff147984 */ /* 0x000e2c0008000a00 */
[----:B------:R-:W-:-:S08]  /*0af0*/  DADD R16, R22, R16 ;  /* 0x0000000016107229 */ /* 0x000fd00000000010 */
[----:B------:R-:W-:-:S08]  /*0b00*/  DADD R14, R16, R14 ;  /* 0x00000000100e7229 */ /* 0x000fd0000000000e */
[----:B------:R-:W-:-:S08]  /*0b10*/  DADD R8, R14, R8 ;  /* 0x000000000e087229 */ /* 0x000fd00000000008 */
[----:B------:R-:W-:Y:S01]  /*0b20*/  DADD R6, R8, R6 ;  /* 0x0000000008067229 */ /* 0x000fe20000000006 */
[----:B------:R-:W-:-:S07]  /*0b30*/  MOV R8, 0x1 ;  /* 0x0000000100087802 */ /* 0x000fce0000000f00 */
[----:B0-----:R-:W-:-:S08]  /*0b40*/  DADD R6, R6, R20 ;  /* 0x0000000006067229 */ /* 0x001fd00000000014 */
[----:B------:R-:W-:-:S08]  /*0b50*/  DMUL R6, R6, R4 ;  /* 0x0000000406067228 */ /* 0x000fd00000000000 */
[----:B------:R-:W-:-:S14]  /*0b60*/  DSETP.GE.AND P0, PT, R6, 1, PT ;  /* 0x3ff000000600742a */ /* 0x000fdc0003f06000 */
[----:B------:R-:W0:Y:S02]  /*0b70*/  @!P0 LDC.64 R6, c[0x0][0x3b0] ;  /* 0x0000ec00ff068b82 */ /* 0x000e240000000a00 */
[----:B0-----:R-:W-:Y:S01]  /*0b80*/  @!P0 DFMA R4, R4, R6, R20 ;  /* 0x000000060404822b */ /* 0x001fe20000000014 */
[----:B------:R-:W-:-:S05]  /*0b90*/  @P0 PRMT R6, R8, 0x7610, R6 ;  /* 0x0000761008060816 */ /* 0x000fca0000000006 */
[----:B------:R1:W-:Y:S04]  /*0ba0*/  @P0 STS.U8 [UR5], R6 ;  /* 0x00000006ff000988 */ /* 0x0003e80008000005 */
[----:B------:R1:W-:Y:S04]  /*0bb0*/  @!P0 STS.64 [UR5+0x8], R4 ;  /* 0x00000804ff008988 */ /* 0x0003e80008000a05 */
[----:B------:R-:W-:Y:S01]  /*0bc0*/  @!P0 STS.U8 [UR5], RZ ;  /* 0x000000ffff008988 */ /* 0x000fe20008000005 */
.L_x_9:
[----:B------:R-:W-:Y:S05]  /*0bd0*/  BSYNC.RECONVERGENT B0 ;  /* 0x0000000000007941 */ /* 0x000fea0003800200 */
.L_x_8:
[----:B------:R-:W2:Y:S08]  /*0be0*/  S2UR UR6, SR_CgaCtaId ;  /* 0x00000000000679c3 */ /* 0x000eb00000008800 */
[----:B------:R-:W-:Y:S06]  /*0bf0*/  BAR.SYNC.DEFER_BLOCKING 0x0 ;  /* 0x0000000000007b1d */ /* 0x000fec0000010000 */
[----:B------:R-:W-:-:S02]  /*0c00*/  UMOV UR5, 0x400 ;  /* 0x0000040000057882 */ /* 0x000fc40000000000 */
[----:B01----:R-:W0:Y:S08]  /*0c10*/  LDC.64 R4, c[0x0][0x3b0] ;  /* 0x0000ec00ff047b82 */ /* 0x003e300000000a00 */
[----:B------:R-:W1:Y:S01]  /*0c20*/  LDC.64 R6, c[0x0][0x3b8] ;  /* 0x0000ee00ff067b82 */ /* 0x000e620000000a00 */
[----:B--2---:R-:W-:-:S09]  /*0c30*/  ULEA UR5, UR6, UR5, 0x18 ;  /* 0x0000000506057291 */ /* 0x004fd2000f8ec0ff */
[----:B------:R-:W2:Y:S02]  /*0c40*/  LDS.U8 R8, [UR5] ;  /* 0x00000005ff087984 */ /* 0x000ea40008000000 */
[----:B--2---:R-:W-:-:S13]  /*0c50*/  ISETP.NE.AND P0, PT, R8, RZ, PT ;  /* 0x000000ff0800720c */ /* 0x004fda0003f05270 */
[----:B0-----:R-:W-:-:S08]  /*0c60*/  @P0 DMUL R4, R12, R4 ;  /* 0x000000040c040228 */ /* 0x001fd00000000000 */
[----:B-1----:R-:W-:Y:S01]  /*0c70*/  @P0 DMUL R4, R4, R6 ;  /* 0x0000000604040228 */ /* 0x002fe20000000000 */
[----:B------:R-:W-:Y:S10]  /*0c80*/  @P0 BRA `(.L_x_10) ;  /* 0x00000000001c0947 */ /* 0x000ff40003800000 */
[----:B------:R-:W0:Y:S01]  /*0c90*/  LDC.64 R4, c[0x0][0x3a0] ;  /* 0x0000e800ff047b82 */ /* 0x000e220000000a00 */
[----:B------:R-:W1:Y:S01]  /*0ca0*/  LDCU.128 UR12, c[0x0][0x3b0] ;  /* 0x00007600ff0c77ac */ /* 0x000e620008000c00 */
[----:B0-----:R-:W-:-:S05]  /*0cb0*/  IMAD.WIDE.U32 R6, R19, 0x8, R4 ;  /* 0x0000000813067825 */ /* 0x001fca00078e0004 */
[----:B------:R-:W2:Y:S02]  /*0cc0*/  LDG.E.64 R4, desc[UR10][R6.64] ;  /* 0x0000000a06047981 */ /* 0x000ea4000c1e1b00 */
[----:B--2---:R-:W-:-:S08]  /*0cd0*/  DMUL R4, R2, R4 ;  /* 0x0000000402047228 */ /* 0x004fd00000000000 */
[----:B-1----:R-:W-:-:S08]  /*0ce0*/  DFMA R4, R12, UR14, -R4 ;  /* 0x0000000e0c047c2b */ /* 0x002fd00008000804 */
[----:B------:R-:W-:-:S11]  /*0cf0*/  DMUL R4, R4, UR12 ;  /* 0x0000000c04047c28 */ /* 0x000fd60008000000 */
.L_x_10:
[----:B------:R-:W-:-:S11]  /*0d00*/  DADD R12, R12, -R4 ;  /* 0x000000000c0c7229 */ /* 0x000fd60000000804 */
.L_x_1:
[----:B------:R-:W-:Y:S06]  /*0d10*/  BAR.SYNC.DEFER_BLOCKING 0x0 ;  /* 0x0000000000007b1d */ /* 0x000fec0000010000 */
[----:B------:R-:W-:Y:S05]  /*0d20*/  BRA.U UP0, `(.L_x_11) ;  /* 0xfffffff100f07547 */ /* 0x000fea000b83ffff */
.L_x_0:
[----:B------:R-:W0:Y:S01]  /*0d30*/  LDC.64 R2, c[0x0][0x390] ;  /* 0x0000e400ff027b82 */ /* 0x000e220000000a00 */
[C---:B------:R-:W-:Y:S01]  /*0d40*/  ISETP.NE.AND P0, PT, R0.reuse, RZ, PT ;  /* 0x000000ff0000720c */ /* 0x040fe20003f05270 */
[----:B0-----:R-:W-:-:S05]  /*0d50*/  IMAD.WIDE.U32 R2, R0, 0x8, R2 ;  /* 0x0000000800027825 */ /* 0x001fca00078e0002 */
[----:B------:R0:W-:Y:S07]  /*0d60*/  STG.E.64 desc[UR10][R2.64], R12 ;  /* 0x0000000c02007986 */ /* 0x0001ee000c101b0a */
[----:B------:R-:W-:Y:S05]  /*0d70*/  @P0 EXIT ;  /* 0x000000000000094d */ /* 0x000fea0003800000 */
[----:B------:R-:W1:Y:S01]  /*0d80*/  S2UR UR5, SR_CgaCtaId ;  /* 0x00000000000579c3 */ /* 0x000e620000008800 */
[----:B------:R-:W-:-:S07]  /*0d90*/  UMOV UR4, 0x400 ;  /* 0x0000040000047882 */ /* 0x000fce0000000000 */
[----:B------:R-:W2:Y:S01]  /*0da0*/  LDC.64 R4, c[0x0][0x398] ;  /* 0x0000e600ff047b82 */ /* 0x000ea20000000a00 */
[----:B-1----:R-:W-:-:S09]  /*0db0*/  ULEA UR4, UR5, UR4, 0x18 ;  /* 0x0000000405047291 */ /* 0x002fd2000f8ec0ff */
[----:B0-----:R-:W2:Y:S04]  /*0dc0*/  LDS.64 R2, [UR4+0x8] ;  /* 0x00000804ff027984 */ /* 0x001ea80008000a00 */
[----:B--2---:R-:W-:Y:S01]  /*0dd0*/  STG.E.64 desc[UR10][R4.64], R2 ;  /* 0x0000000204007986 */ /* 0x004fe2000c101b0a */
[----:B------:R-:W-:Y:S05]  /*0de0*/  EXIT ;  /* 0x000000000000794d */ /* 0x000fea0003800000 */
.L_x_12:
[----:B------:R-:W-:-:S00]  /*0df0*/  BRA `(.L_x_12) ;  /* 0xfffffffc00fc7947 */ /* 0x000fc0000383ffff */
[----:B------:R-:W-:-:S00]  /*0e00*/  NOP ;  /* 0x0000000000007918 */ /* 0x000fc00000000000 */
[----:B------:R-:W-:-:S00]  /*0e10*/  NOP ;  /* 0x0000000000007918 */ /* 0x000fc00000000000 */
[----:B------:R-:W-:-:S00]  /*0e20*/  NOP ;  /* 0x0000000000007918 */ /* 0x000fc00000000000 */
[----:B------:R-:W-:-:S00]  /*0e30*/  NOP ;  /* 0x0000000000007918 */ /* 0x000fc00000000000 */
[----:B------:R-:W-:-:S00]  /*0e40*/  NOP ;  /* 0x0000000000007918 */ /* 0x000fc00000000000 */
[----:B------:R-:W-:-:S00]  /*0e50*/  NOP ;  /* 0x0000000000007918 */ /* 0x000fc00000000000 */
[----:B------:R-:W-:-:S00]  /*0e60*/  NOP ;  /* 0x0000000000007918 */ /* 0x000fc00000000000 */
[----:B------:R-:W-:-:S00]  /*0e70*/  NOP ;  /* 0x0000000000007918 */ /* 0x000fc00000000000 */
.L_x_13:


//--------------------- .nv.shared._Z6kerneliiiPdS_S_S_ddS_ --------------------------
	.section	.nv.shared._Z6kerneliiiPdS_S_S_ddS_,"aw",@nobits
	.sectionflags	@""
	.align	8
.nv.shared._Z6kerneliiiPdS_S_S_ddS_:
	.zero		1040


//--------------------- .nv.shared.reserved.0     --------------------------
	.section	.nv.shared.reserved.0,"aw",@nobits
	.weak		__nv_reservedSMEM_offset_0_alias
	.size		__nv_reservedSMEM_offset_0_alias, 0, 64
	.other		__nv_reservedSMEM_offset_0_alias,@"STO_CUDA_RESERVED_SHARED STV_DEFAULT"
__nv_reservedSMEM_offset_0_alias:
	.zero		0
	.zero		64


//--------------------- .nv.constant0._Z6kerneliiiPdS_S_S_ddS_ --------------------------
	.section	.nv.constant0._Z6kerneliiiPdS_S_S_ddS_,"a",@progbits
	.sectionflags	@""
	.align	4
.nv.constant0._Z6kerneliiiPdS_S_S_ddS_:
	.zero		968


//--------------------- SYMBOLS --------------------------

	.type		.nv.reservedSmem.offset0,@object
	.size		.nv.reservedSmem.offset0,0x4
	.type		.nv.reservedSmem.cap,@object
	.size		.nv.reservedSmem.cap,0x4
